//
// Generated by NVIDIA NVVM Compiler
//
// Compiler Build ID: CL-36424714
// Cuda compilation tools, release 13.0, V13.0.88
// Based on NVVM 20.0.0
//

.version 9.0
.target sm_100
.address_size 64

	// .globl	_Z17ReducSumGlobalMemPiS_i

.visible .entry _Z17ReducSumGlobalMemPiS_i(
	.param .u64 .ptr .align 1 _Z17ReducSumGlobalMemPiS_i_param_0,
	.param .u64 .ptr .align 1 _Z17ReducSumGlobalMemPiS_i_param_1,
	.param .u32 _Z17ReducSumGlobalMemPiS_i_param_2
)
{
	.reg .pred 	%p<7>;
	.reg .b32 	%r<18>;
	.reg .b64 	%rd<11>;

	ld.param.u64 	%rd3, [_Z17ReducSumGlobalMemPiS_i_param_0];
	ld.param.u64 	%rd2, [_Z17ReducSumGlobalMemPiS_i_param_1];
	ld.param.u32 	%r8, [_Z17ReducSumGlobalMemPiS_i_param_2];
	cvta.to.global.u64 	%rd4, %rd3;
	mov.u32 	%r17, %ntid.x;
	mov.u32 	%r2, %ctaid.x;
	mul.lo.s32 	%r9, %r17, %r2;
	add.s32 	%r10, %r9, %r17;
	min.u32 	%r3, %r10, %r8;
	mov.u32 	%r4, %tid.x;
	add.s32 	%r5, %r9, %r4;
	setp.lt.u32 	%p1, %r17, 2;
	mul.wide.s32 	%rd5, %r5, 4;
	add.s64 	%rd1, %rd4, %rd5;
	@%p1 bra 	$L__BB0_4;
$L__BB0_1:
	shr.u32 	%r7, %r17, 1;
	setp.ge.u32 	%p2, %r4, %r7;
	add.s32 	%r11, %r7, %r5;
	setp.ge.s32 	%p3, %r11, %r3;
	or.pred  	%p4, %p2, %p3;
	@%p4 bra 	$L__BB0_3;
	shl.b32 	%r12, %r7, 2;
	cvt.u64.u32 	%rd6, %r12;
	add.s64 	%rd7, %rd1, %rd6;
	ld.global.u32 	%r13, [%rd7];
	ld.global.u32 	%r14, [%rd1];
	add.s32 	%r15, %r14, %r13;
	st.global.u32 	[%rd1], %r15;
$L__BB0_3:
	bar.sync 	0;
	setp.gt.u32 	%p5, %r17, 3;
	mov.u32 	%r17, %r7;
	@%p5 bra 	$L__BB0_1;
$L__BB0_4:
	setp.ne.s32 	%p6, %r4, 0;
	@%p6 bra 	$L__BB0_6;
	ld.global.u32 	%r16, [%rd1];
	cvta.to.global.u64 	%rd8, %rd2;
	mul.wide.u32 	%rd9, %r2, 4;
	add.s64 	%rd10, %rd8, %rd9;
	st.global.u32 	[%rd10], %r16;
$L__BB0_6:
	ret;

}
	// .globl	_Z8FinalSumPiS_i
.visible .entry _Z8FinalSumPiS_i(
	.param .u64 .ptr .align 1 _Z8FinalSumPiS_i_param_0,
	.param .u64 .ptr .align 1 _Z8FinalSumPiS_i_param_1,
	.param .u32 _Z8FinalSumPiS_i_param_2
)
{
	.reg .pred 	%p<5>;
	.reg .b32 	%r<10>;
	.reg .b64 	%rd<9>;

	ld.param.u64 	%rd4, [_Z8FinalSumPiS_i_param_0];
	ld.param.u64 	%rd3, [_Z8FinalSumPiS_i_param_1];
	ld.param.u32 	%r9, [_Z8FinalSumPiS_i_param_2];
	cvta.to.global.u64 	%rd1, %rd4;
	mov.u32 	%r1, %tid.x;
	setp.lt.s32 	%p1, %r9, 2;
	@%p1 bra 	$L__BB1_5;
	mul.wide.u32 	%rd5, %r1, 4;
	add.s64 	%rd2, %rd1, %rd5;
$L__BB1_2:
	shr.u32 	%r3, %r9, 1;
	setp.ge.u32 	%p2, %r1, %r3;
	@%p2 bra 	$L__BB1_4;
	mul.wide.u32 	%rd6, %r3, 4;
	add.s64 	%rd7, %rd2, %rd6;
	ld.global.u32 	%r5, [%rd7];
	ld.global.u32 	%r6, [%rd2];
	add.s32 	%r7, %r6, %r5;
	st.global.u32 	[%rd2], %r7;
$L__BB1_4:
	bar.sync 	0;
	setp.gt.u32 	%p3, %r9, 3;
	mov.u32 	%r9, %r3;
	@%p3 bra 	$L__BB1_2;
$L__BB1_5:
	setp.ne.s32 	%p4, %r1, 0;
	@%p4 bra 	$L__BB1_7;
	ld.global.u32 	%r8, [%rd1];
	cvta.to.global.u64 	%rd8, %rd3;
	st.global.u32 	[%rd8], %r8;
$L__BB1_7:
	ret;

}


// ===== COMPILED SASS (sm_100) =====

	.target	sm_100

	.elftype	@"ET_EXEC"


//--------------------- .note.nv.tkinfo           --------------------------
	.section	.note.nv.tkinfo,"",@"SHT_NOTE"
	.sectionflags	@"SHF_NOTE_NV_TKINFO"
	.tkinfo
        /*0018*/ 	.word	0x00000002
        /*0030*/ 	.string	""
        /*0030*/ 	.string	"ptxas"
        /*0030*/ 	.string	"Cuda compilation tools, release 13.0, V13.0.88"
        /*0030*/ 	.string	"Build cuda_13.0.r13.0/compiler.36424714_0"
        /*0030*/ 	.string	"-arch sm_100 -m 64 "



//--------------------- .note.nv.cuinfo           --------------------------
	.section	.note.nv.cuinfo,"",@"SHT_NOTE"
	.sectionflags	@"SHF_NOTE_NV_CUINFO"
        /*0018*/ 	.short	0x0002
        /*001a*/ 	.short	0x0064
        /*001c*/ 	.short	0x0082
	.zero		2


//--------------------- .nv.info                  --------------------------
	.section	.nv.info,"",@"SHT_CUDA_INFO"
	.align	4


	//----- nvinfo : EIATTR_REGCOUNT
	.align		4
        /*0000*/ 	.byte	0x04, 0x2f
        /*0002*/ 	.short	(.L_1 - .L_0)
	.align		4
.L_0:
        /*0004*/ 	.word	index@(_Z17ReducSumGlobalMemPiS_i)
        /*0008*/ 	.word	0x00000010


	//----- nvinfo : EIATTR_FRAME_SIZE
	.align		4
.L_1:
        /*000c*/ 	.byte	0x04, 0x11
        /*000e*/ 	.short	(.L_3 - .L_2)
	.align		4
.L_2:
        /*0010*/ 	.word	index@(_Z17ReducSumGlobalMemPiS_i)
        /*0014*/ 	.word	0x00000000


	//----- nvinfo : EIATTR_REGCOUNT
	.align		4
.L_3:
        /*0018*/ 	.byte	0x04, 0x2f
        /*001a*/ 	.short	(.L_5 - .L_4)
	.align		4
.L_4:
        /*001c*/ 	.word	index@(_Z8FinalSumPiS_i)
        /*0020*/ 	.word	0x0000000c


	//----- nvinfo : EIATTR_FRAME_SIZE
	.align		4
.L_5:
        /*0024*/ 	.byte	0x04, 0x11
        /*0026*/ 	.short	(.L_7 - .L_6)
	.align		4
.L_6:
        /*0028*/ 	.word	index@(_Z8FinalSumPiS_i)
        /*002c*/ 	.word	0x00000000


	//----- nvinfo : EIATTR_MIN_STACK_SIZE
	.align		4
.L_7:
        /*0030*/ 	.byte	0x04, 0x12
        /*0032*/ 	.short	(.L_9 - .L_8)
	.align		4
.L_8:
        /*0034*/ 	.word	index@(_Z8FinalSumPiS_i)
        /*0038*/ 	.word	0x00000000


	//----- nvinfo : EIATTR_MIN_STACK_SIZE
	.align		4
.L_9:
        /*003c*/ 	.byte	0x04, 0x12
        /*003e*/ 	.short	(.L_11 - .L_10)
	.align		4
.L_10:
        /*0040*/ 	.word	index@(_Z17ReducSumGlobalMemPiS_i)
        /*0044*/ 	.word	0x00000000
.L_11:


//--------------------- .nv.compat                --------------------------
	.section	.nv.compat,"",@"SHT_CUDA_COMPAT_INFO"
	.align	4
        /*0000*/ 	.byte	0x02, 0x09, 0x00, 0x00, 0x02, 0x02, 0x01, 0x00, 0x02, 0x05, 0x05, 0x00, 0x03, 0x07, 0x01, 0x01
        /*0010*/ 	.byte	0x02, 0x03, 0x00, 0x00, 0x02, 0x06, 0x01, 0x00, 0x04, 0x0b, 0x08, 0x00, 0x09, 0x00, 0x00, 0x00
        /*0020*/ 	.byte	0x00, 0x00, 0x00, 0x00


//--------------------- .nv.info._Z8FinalSumPiS_i --------------------------
	.section	.nv.info._Z8FinalSumPiS_i,"",@"SHT_CUDA_INFO"
	.sectionflags	@""
	.align	4


	//----- nvinfo : EIATTR_CUDA_API_VERSION
	.align		4
        /*0000*/ 	.byte	0x04, 0x37
        /*0002*/ 	.short	(.L_13 - .L_12)
.L_12:
        /*0004*/ 	.word	0x00000082


	//----- nvinfo : EIATTR_KPARAM_INFO
	.align		4
.L_13:
        /*0008*/ 	.byte	0x04, 0x17
        /*000a*/ 	.short	(.L_15 - .L_14)
.L_14:
        /*000c*/ 	.word	0x00000000
        /*0010*/ 	.short	0x0002
        /*0012*/ 	.short	0x0010
        /*0014*/ 	.byte	0x00, 0xf0, 0x11, 0x00


	//----- nvinfo : EIATTR_KPARAM_INFO
	.align		4
.L_15:
        /*0018*/ 	.byte	0x04, 0x17
        /*001a*/ 	.short	(.L_17 - .L_16)
.L_16:
        /*001c*/ 	.word	0x00000000
        /*0020*/ 	.short	0x0001
        /*0022*/ 	.short	0x0008
        /*0024*/ 	.byte	0x00, 0xf5, 0x21, 0x00


	//----- nvinfo : EIATTR_KPARAM_INFO
	.align		4
.L_17:
        /*0028*/ 	.byte	0x04, 0x17
        /*002a*/ 	.short	(.L_19 - .L_18)
.L_18:
        /*002c*/ 	.word	0x00000000
        /*0030*/ 	.short	0x0000
        /*0032*/ 	.short	0x0000
        /*0034*/ 	.byte	0x00, 0xf5, 0x21, 0x00


	//----- nvinfo : EIATTR_SPARSE_MMA_MASK
	.align		4
.L_19:
        /*0038*/ 	.byte	0x03, 0x50
        /*003a*/ 	.short	0x0000


	//----- nvinfo : EIATTR_MAXREG_COUNT
	.align		4
        /*003c*/ 	.byte	0x03, 0x1b
        /*003e*/ 	.short	0x00ff


	//----- nvinfo : EIATTR_NUM_BARRIERS
	.align		4
        /*0040*/ 	.byte	0x02, 0x4c
        /*0042*/ 	.byte	0x01
	.zero		1


	//----- nvinfo : EIATTR_MERCURY_ISA_VERSION
	.align		4
        /*0044*/ 	.byte	0x03, 0x5f
        /*0046*/ 	.short	0x0101


	//----- nvinfo : EIATTR_VRC_CTA_INIT_COUNT
	.align		4
        /*0048*/ 	.byte	0x02, 0x4a
	.zero		1
	.zero		1


	//----- nvinfo : EIATTR_EXIT_INSTR_OFFSETS
	.align		4
        /*004c*/ 	.byte	0x04, 0x1c
        /*004e*/ 	.short	(.L_21 - .L_20)


	//   ....[0]....
.L_20:
        /*0050*/ 	.word	0x00000190


	//   ....[1]....
        /*0054*/ 	.word	0x000001e0


	//----- nvinfo : EIATTR_CRS_STACK_SIZE
	.align		4
.L_21:
        /*0058*/ 	.byte	0x04, 0x1e
        /*005a*/ 	.short	(.L_23 - .L_22)
.L_22:
        /*005c*/ 	.word	0x00000000


	//----- nvinfo : EIATTR_CBANK_PARAM_SIZE
	.align		4
.L_23:
        /*0060*/ 	.byte	0x03, 0x19
        /*0062*/ 	.short	0x0014


	//----- nvinfo : EIATTR_PARAM_CBANK
	.align		4
        /*0064*/ 	.byte	0x04, 0x0a
        /*0066*/ 	.short	(.L_25 - .L_24)
	.align		4
.L_24:
        /*0068*/ 	.word	index@(.nv.constant0._Z8FinalSumPiS_i)
        /*006c*/ 	.short	0x0380
        /*006e*/ 	.short	0x0014


	//----- nvinfo : EIATTR_SW_WAR
	.align		4
.L_25:
        /*0070*/ 	.byte	0x04, 0x36
        /*0072*/ 	.short	(.L_27 - .L_26)
.L_26:
        /*0074*/ 	.word	0x00000008
.L_27:


//--------------------- .nv.info._Z17ReducSumGlobalMemPiS_i --------------------------
	.section	.nv.info._Z17ReducSumGlobalMemPiS_i,"",@"SHT_CUDA_INFO"
	.sectionflags	@""
	.align	4


	//----- nvinfo : EIATTR_CUDA_API_VERSION
	.align		4
        /*0000*/ 	.byte	0x04, 0x37
        /*0002*/ 	.short	(.L_29 - .L_28)
.L_28:
        /*0004*/ 	.word	0x00000082


	//----- nvinfo : EIATTR_KPARAM_INFO
	.align		4
.L_29:
        /*0008*/ 	.byte	0x04, 0x17
        /*000a*/ 	.short	(.L_31 - .L_30)
.L_30:
        /*000c*/ 	.word	0x00000000
        /*0010*/ 	.short	0x0002
        /*0012*/ 	.short	0x0010
        /*0014*/ 	.byte	0x00, 0xf0, 0x11, 0x00


	//----- nvinfo : EIATTR_KPARAM_INFO
	.align		4
.L_31:
        /*0018*/ 	.byte	0x04, 0x17
        /*001a*/ 	.short	(.L_33 - .L_32)
.L_32:
        /*001c*/ 	.word	0x00000000
        /*0020*/ 	.short	0x0001
        /*0022*/ 	.short	0x0008
        /*0024*/ 	.byte	0x00, 0xf5, 0x21, 0x00


	//----- nvinfo : EIATTR_KPARAM_INFO
	.align		4
.L_33:
        /*0028*/ 	.byte	0x04, 0x17
        /*002a*/ 	.short	(.L_35 - .L_34)
.L_34:
        /*002c*/ 	.word	0x00000000
        /*0030*/ 	.short	0x0000
        /*0032*/ 	.short	0x0000
        /*0034*/ 	.byte	0x00, 0xf5, 0x21, 0x00


	//----- nvinfo : EIATTR_SPARSE_MMA_MASK
	.align		4
.L_35:
        /*0038*/ 	.byte	0x03, 0x50
        /*003a*/ 	.short	0x0000


	//----- nvinfo : EIATTR_MAXREG_COUNT
	.align		4
        /*003c*/ 	.byte	0x03, 0x1b
        /*003e*/ 	.short	0x00ff


	//----- nvinfo : EIATTR_NUM_BARRIERS
	.align		4
        /*0040*/ 	.byte	0x02, 0x4c
        /*0042*/ 	.byte	0x01
	.zero		1


	//----- nvinfo : EIATTR_MERCURY_ISA_VERSION
	.align		4
        /*0044*/ 	.byte	0x03, 0x5f
        /*0046*/ 	.short	0x0101


	//----- nvinfo : EIATTR_VRC_CTA_INIT_COUNT
	.align		4
        /*0048*/ 	.byte	0x02, 0x4a
	.zero		1
	.zero		1


	//----- nvinfo : EIATTR_EXIT_INSTR_OFFSETS
	.align		4
        /*004c*/ 	.byte	0x04, 0x1c
        /*004e*/ 	.short	(.L_37 - .L_36)


	//   ....[0]....
.L_36:
        /*0050*/ 	.word	0x000001f0


	//   ....[1]....
        /*0054*/ 	.word	0x00000240


	//----- nvinfo : EIATTR_CRS_STACK_SIZE
	.align		4
.L_37:
        /*0058*/ 	.byte	0x04, 0x1e
        /*005a*/ 	.short	(.L_39 - .L_38)
.L_38:
        /*005c*/ 	.word	0x00000000


	//----- nvinfo : EIATTR_CBANK_PARAM_SIZE
	.align		4
.L_39:
        /*0060*/ 	.byte	0x03, 0x19
        /*0062*/ 	.short	0x0014


	//----- nvinfo : EIATTR_PARAM_CBANK
	.align		4
        /*0064*/ 	.byte	0x04, 0x0a
        /*0066*/ 	.short	(.L_41 - .L_40)
	.align		4
.L_40:
        /*0068*/ 	.word	index@(.nv.constant0._Z17ReducSumGlobalMemPiS_i)
        /*006c*/ 	.short	0x0380
        /*006e*/ 	.short	0x0014


	//----- nvinfo : EIATTR_SW_WAR
	.align		4
.L_41:
        /*0070*/ 	.byte	0x04, 0x36
        /*0072*/ 	.short	(.L_43 - .L_42)
.L_42:
        /*0074*/ 	.word	0x00000008
.L_43:


//--------------------- .nv.callgraph             --------------------------
	.section	.nv.callgraph,"",@"SHT_CUDA_CALLGRAPH"
	.align	4
	.sectionentsize	8
	.align		4
        /*0000*/ 	.word	0x00000000
	.align		4
        /*0004*/ 	.word	0xffffffff
	.align		4
        /*0008*/ 	.word	0x00000000
	.align		4
        /*000c*/ 	.word	0xfffffffe
	.align		4
        /*0010*/ 	.word	0x00000000
	.align		4
        /*0014*/ 	.word	0xfffffffd
	.align		4
        /*0018*/ 	.word	0x00000000
	.align		4
        /*001c*/ 	.word	0xfffffffc


//--------------------- .text._Z8FinalSumPiS_i    --------------------------
	.section	.text._Z8FinalSumPiS_i,"ax",@progbits
	.align	128
        .global         _Z8FinalSumPiS_i
        .type           _Z8FinalSumPiS_i,@function
        .size           _Z8FinalSumPiS_i,(.L_x_10 - _Z8FinalSumPiS_i)
        .other          _Z8FinalSumPiS_i,@"STO_CUDA_ENTRY STV_DEFAULT"
_Z8FinalSumPiS_i:
.text._Z8FinalSumPiS_i:
[----:B------:R-:W-:Y:S01]  /*0000*/  LDC R1, c[0x0][0x37c] ;  /* 0x0000df00ff017b82 */ /* 0x000fe20000000800 */
[----:B------:R-:W0:Y:S01]  /*0010*/  LDCU UR6, c[0x0][0x390] ;  /* 0x00007200ff0677ac */ /* 0x000e220008000800 */
[----:B------:R-:W1:Y:S01]  /*0020*/  S2R R9, SR_TID.X ;  /* 0x0000000000097919 */ /* 0x000e620000002100 */
[----:B------:R-:W2:Y:S01]  /*0030*/  LDCU.64 UR4, c[0x0][0x358] ;  /* 0x00006b00ff0477ac */ /* 0x000ea20008000a00 */
[----:B0-----:R-:W-:-:S09]  /*0040*/  UISETP.GE.AND UP0, UPT, UR6, 0x2, UPT ;  /* 0x000000020600788c */ /* 0x001fd2000bf06270 */
[----:B--2---:R-:W-:Y:S05]  /*0050*/  BRA.U !UP0, `(.L_x_0) ;  /* 0x0000000108487547 */ /* 0x004fea000b800000 */
[----:B------:R-:W1:Y:S01]  /*0060*/  LDC.64 R2, c[0x0][0x380] ;  /* 0x0000e000ff027b82 */ /* 0x000e620000000a00 */
[----:B------:R-:W0:Y:S02]  /*0070*/  LDCU UR6, c[0x0][0x390] ;  /* 0x00007200ff0677ac */ /* 0x000e240008000800 */
[----:B0-----:R-:W-:Y:S02]  /*0080*/  IMAD.U32 R0, RZ, RZ, UR6 ;  /* 0x00000006ff007e24 */ /* 0x001fe4000f8e00ff */
[----:B-1----:R-:W-:-:S07]  /*0090*/  IMAD.WIDE.U32 R2, R9, 0x4, R2 ;  /* 0x0000000409027825 */ /* 0x002fce00078e0002 */
.L_x_3:
[----:B------:R-:W-:Y:S01]  /*00a0*/  SHF.R.U32.HI R6, RZ, 0x1, R0 ;  /* 0x00000001ff067819 */ /* 0x000fe20000011600 */
[----:B------:R-:W-:Y:S03]  /*00b0*/  BSSY.RECONVERGENT B0, `(.L_x_1) ;  /* 0x0000008000007945 */ /* 0x000fe60003800200 */
[----:B------:R-:W-:-:S13]  /*00c0*/  ISETP.GE.U32.AND P0, PT, R9, R6, PT ;  /* 0x000000060900720c */ /* 0x000fda0003f06070 */
[----:B0-----:R-:W-:Y:S05]  /*00d0*/  @P0 BRA `(.L_x_2) ;  /* 0x0000000000140947 */ /* 0x001fea0003800000 */
[----:B------:R-:W-:Y:S01]  /*00e0*/  IMAD.WIDE.U32 R4, R6, 0x4, R2 ;  /* 0x0000000406047825 */ /* 0x000fe200078e0002 */
[----:B------:R-:W2:Y:S05]  /*00f0*/  LDG.E R7, desc[UR4][R2.64] ;  /* 0x0000000402077981 */ /* 0x000eaa000c1e1900 */
[----:B------:R-:W2:Y:S02]  /*0100*/  LDG.E R4, desc[UR4][R4.64] ;  /* 0x0000000404047981 */ /* 0x000ea4000c1e1900 */
[----:B--2---:R-:W-:-:S05]  /*0110*/  IADD3 R7, PT, PT, R4, R7, RZ ;  /* 0x0000000704077210 */ /* 0x004fca0007ffe0ff */
[----:B------:R0:W-:Y:S02]  /*0120*/  STG.E desc[UR4][R2.64], R7 ;  /* 0x0000000702007986 */ /* 0x0001e4000c101904 */
.L_x_2:
[----:B------:R-:W-:Y:S05]  /*0130*/  BSYNC.RECONVERGENT B0 ;  /* 0x0000000000007941 */ /* 0x000fea0003800200 */
.L_x_1:
[----:B------:R-:W-:Y:S01]  /*0140*/  BAR.SYNC.DEFER_BLOCKING 0x0 ;  /* 0x0000000000007b1d */ /* 0x000fe20000010000 */
[----:B------:R-:W-:Y:S01]  /*0150*/  ISETP.GT.U32.AND P0, PT, R0, 0x3, PT ;  /* 0x000000030000780c */ /* 0x000fe20003f04070 */
[----:B------:R-:W-:-:S12]  /*0160*/  IMAD.MOV.U32 R0, RZ, RZ, R6 ;  /* 0x000000ffff007224 */ /* 0x000fd800078e0006 */
[----:B------:R-:W-:Y:S05]  /*0170*/  @P0 BRA `(.L_x_3) ;  /* 0xfffffffc00c80947 */ /* 0x000fea000383ffff */
.L_x_0:
[----:B-1----:R-:W-:-:S13]  /*0180*/  ISETP.NE.AND P0, PT, R9, RZ, PT ;  /* 0x000000ff0900720c */ /* 0x002fda0003f05270 */
[----:B------:R-:W-:Y:S05]  /*0190*/  @P0 EXIT ;  /* 0x000000000000094d */ /* 0x000fea0003800000 */
[----:B0-----:R-:W0:Y:S02]  /*01a0*/  LDC.64 R2, c[0x0][0x380] ;  /* 0x0000e000ff027b82 */ /* 0x001e240000000a00 */
[----:B0-----:R-:W2:Y:S06]  /*01b0*/  LDG.E R3, desc[UR4][R2.64] ;  /* 0x0000000402037981 */ /* 0x001eac000c1e1900 */
[----:B------:R-:W2:Y:S02]  /*01c0*/  LDC.64 R4, c[0x0][0x388] ;  /* 0x0000e200ff047b82 */ /* 0x000ea40000000a00 */
[----:B--2---:R-:W-:Y:S01]  /*01d0*/  STG.E desc[UR4][R4.64], R3 ;  /* 0x0000000304007986 */ /* 0x004fe2000c101904 */
[----:B------:R-:W-:Y:S05]  /*01e0*/  EXIT ;  /* 0x000000000000794d */ /* 0x000fea0003800000 */
.L_x_4:
[----:B------:R-:W-:-:S00]  /*01f0*/  BRA `(.L_x_4) ;  /* 0xfffffffc00fc7947 */ /* 0x000fc0000383ffff */
[----:B------:R-:W-:-:S00]  /*0200*/  NOP ;  /* 0x0000000000007918 */ /* 0x000fc00000000000 */
[----:B------:R-:W-:-:S00]  /*0210*/  NOP ;  /* 0x0000000000007918 */ /* 0x000fc00000000000 */
[----:B------:R-:W-:-:S00]  /*0220*/  NOP ;  /* 0x0000000000007918 */ /* 0x000fc00000000000 */
[----:B------:R-:W-:-:S00]  /*0230*/  NOP ;  /* 0x0000000000007918 */ /* 0x000fc00000000000 */
[----:B------:R-:W-:-:S00]  /*0240*/  NOP ;  /* 0x0000000000007918 */ /* 0x000fc00000000000 */
[----:B------:R-:W-:-:S00]  /*0250*/  NOP ;  /* 0x0000000000007918 */ /* 0x000fc00000000000 */
[----:B------:R-:W-:-:S00]  /*0260*/  NOP ;  /* 0x0000000000007918 */ /* 0x000fc00000000000 */
[----:B------:R-:W-:-:S00]  /*0270*/  NOP ;  /* 0x0000000000007918 */ /* 0x000fc00000000000 */
.L_x_10:


//--------------------- .text._Z17ReducSumGlobalMemPiS_i --------------------------
	.section	.text._Z17ReducSumGlobalMemPiS_i,"ax",@progbits
	.align	128
        .global         _Z17ReducSumGlobalMemPiS_i
        .type           _Z17ReducSumGlobalMemPiS_i,@function
        .size           _Z17ReducSumGlobalMemPiS_i,(.L_x_11 - _Z17ReducSumGlobalMemPiS_i)
        .other          _Z17ReducSumGlobalMemPiS_i,@"STO_CUDA_ENTRY STV_DEFAULT"
_Z17ReducSumGlobalMemPiS_i:
.text._Z17ReducSumGlobalMemPiS_i:
[----:B------:R-:W-:Y:S01]  /*0000*/  LDC R1, c[0x0][0x37c] ;  /* 0x0000df00ff017b82 */ /* 0x000fe20000000800 */
[----:B------:R-:W0:Y:S07]  /*0010*/  S2R R11, SR_CTAID.X ;  /* 0x00000000000b7919 */ /* 0x000e2e0000002500 */
[----:B------:R-:W1:Y:S01]  /*0020*/  LDC R6, c[0x0][0x360] ;  /* 0x0000d800ff067b82 */ /* 0x000e620000000800 */
[----:B------:R-:W2:Y:S01]  /*0030*/  LDCU UR6, c[0x0][0x390] ;  /* 0x00007200ff0677ac */ /* 0x000ea20008000800 */
[----:B------:R-:W3:Y:S01]  /*0040*/  S2R R8, SR_TID.X ;  /* 0x0000000000087919 */ /* 0x000ee20000002100 */
[----:B------:R-:W4:Y:S05]  /*0050*/  LDCU.64 UR4, c[0x0][0x358] ;  /* 0x00006b00ff0477ac */ /* 0x000f2a0008000a00 */
[----:B------:R-:W5:Y:S01]  /*0060*/  LDC.64 R2, c[0x0][0x380] ;  /* 0x0000e000ff027b82 */ /* 0x000f620000000a00 */
[C---:B-1----:R-:W-:Y:S01]  /*0070*/  ISETP.GE.U32.AND P0, PT, R6.reuse, 0x2, PT ;  /* 0x000000020600780c */ /* 0x042fe20003f06070 */
[----:B0-----:R-:W-:-:S02]  /*0080*/  IMAD R0, R6, R11, R6 ;  /* 0x0000000b06007224 */ /* 0x001fc400078e0206 */
[----:B---3--:R-:W-:-:S03]  /*0090*/  IMAD R7, R6, R11, R8 ;  /* 0x0000000b06077224 */ /* 0x008fc600078e0208 */
[----:B--2---:R-:W-:Y:S01]  /*00a0*/  VIMNMX.U32 R0, PT, PT, R0, UR6, PT ;  /* 0x0000000600007c48 */ /* 0x004fe2000bfe0000 */
[----:B-----5:R-:W-:-:S06]  /*00b0*/  IMAD.WIDE R2, R7, 0x4, R2 ;  /* 0x0000000407027825 */ /* 0x020fcc00078e0202 */
[----:B----4-:R-:W-:Y:S05]  /*00c0*/  @!P0 BRA `(.L_x_5) ;  /* 0x0000000000448947 */ /* 0x010fea0003800000 */
.L_x_8:
[----:B------:R-:W-:Y:S01]  /*00d0*/  SHF.R.U32.HI R13, RZ, 0x1, R6 ;  /* 0x00000001ff0d7819 */ /* 0x000fe20000011606 */
[----:B------:R-:W-:Y:S04]  /*00e0*/  BSSY.RECONVERGENT B0, `(.L_x_6) ;  /* 0x000000b000007945 */ /* 0x000fe80003800200 */
[----:B------:R-:W-:-:S05]  /*00f0*/  IMAD.IADD R5, R7, 0x1, R13 ;  /* 0x0000000107057824 */ /* 0x000fca00078e020d */
[----:B------:R-:W-:-:S04]  /*0100*/  ISETP.GE.AND P0, PT, R5, R0, PT ;  /* 0x000000000500720c */ /* 0x000fc80003f06270 */
[----:B------:R-:W-:-:S13]  /*0110*/  ISETP.GE.U32.OR P0, PT, R8, R13, P0 ;  /* 0x0000000d0800720c */ /* 0x000fda0000706470 */
[----:B0-----:R-:W-:Y:S05]  /*0120*/  @P0 BRA `(.L_x_7) ;  /* 0x0000000000180947 */ /* 0x001fea0003800000 */
[----:B------:R-:W-:Y:S01]  /*0130*/  LEA R4, P0, R13, R2, 0x2 ;  /* 0x000000020d047211 */ /* 0x000fe200078010ff */
[----:B------:R-:W2:Y:S04]  /*0140*/  LDG.E R9, desc[UR4][R2.64] ;  /* 0x0000000402097981 */ /* 0x000ea8000c1e1900 */
[----:B------:R-:W-:-:S05]  /*0150*/  IMAD.X R5, RZ, RZ, R3, P0 ;  /* 0x000000ffff057224 */ /* 0x000fca00000e0603 */
[----:B------:R-:W2:Y:S02]  /*0160*/  LDG.E R4, desc[UR4][R4.64] ;  /* 0x0000000404047981 */ /* 0x000ea4000c1e1900 */
[----:B--2---:R-:W-:-:S05]  /*0170*/  IMAD.IADD R9, R4, 0x1, R9 ;  /* 0x0000000104097824 */ /* 0x004fca00078e0209 */
[----:B------:R0:W-:Y:S02]  /*0180*/  STG.E desc[UR4][R2.64], R9 ;  /* 0x0000000902007986 */ /* 0x0001e4000c101904 */
.L_x_7:
[----:B------:R-:W-:Y:S05]  /*0190*/  BSYNC.RECONVERGENT B0 ;  /* 0x0000000000007941 */ /* 0x000fea0003800200 */
.L_x_6:
[----:B------:R-:W-:Y:S01]  /*01a0*/  BAR.SYNC.DEFER_BLOCKING 0x0 ;  /* 0x0000000000007b1d */ /* 0x000fe20000010000 */
[----:B------:R-:W-:Y:S01]  /*01b0*/  ISETP.GT.U32.AND P0, PT, R6, 0x3, PT ;  /* 0x000000030600780c */ /* 0x000fe20003f04070 */
[----:B------:R-:W-:-:S12]  /*01c0*/  IMAD.MOV.U32 R6, RZ, RZ, R13 ;  /* 0x000000ffff067224 */ /* 0x000fd800078e000d */
[----:B------:R-:W-:Y:S05]  /*01d0*/  @P0 BRA `(.L_x_8) ;  /* 0xfffffffc00bc0947 */ /* 0x000fea000383ffff */
.L_x_5:
[----:B------:R-:W-:-:S13]  /*01e0*/  ISETP.NE.AND P0, PT, R8, RZ, PT ;  /* 0x000000ff0800720c */ /* 0x000fda0003f05270 */
[----:B------:R-:W-:Y:S05]  /*01f0*/  @P0 EXIT ;  /* 0x000000000000094d */ /* 0x000fea0003800000 */
[----:B0-----:R-:W2:Y:S01]  /*0200*/  LDG.E R3, desc[UR4][R2.64] ;  /* 0x0000000402037981 */ /* 0x001ea2000c1e1900 */
[----:B------:R-:W0:Y:S02]  /*0210*/  LDC.64 R4, c[0x0][0x388] ;  /* 0x0000e200ff047b82 */ /* 0x000e240000000a00 */
[----:B0-----:R-:W-:-:S05]  /*0220*/  IMAD.WIDE.U32 R4, R11, 0x4, R4 ;  /* 0x000000040b047825 */ /* 0x001fca00078e0004 */
[----:B--2---:R-:W-:Y:S01]  /*0230*/  STG.E desc[UR4][R4.64], R3 ;  /* 0x0000000304007986 */ /* 0x004fe2000c101904 */
[----:B------:R-:W-:Y:S05]  /*0240*/  EXIT ;  /* 0x000000000000794d */ /* 0x000fea0003800000 */
.L_x_9:
        /* <DEDUP_REMOVED lines=11> */
.L_x_11:


//--------------------- .nv.shared.reserved.0     --------------------------
	.section	.nv.shared.reserved.0,"aw",@nobits
	.weak		__nv_reservedSMEM_offset_0_alias
	.size		__nv_reservedSMEM_offset_0_alias, 0, 64
	.other		__nv_reservedSMEM_offset_0_alias,@"STO_CUDA_RESERVED_SHARED STV_DEFAULT"
__nv_reservedSMEM_offset_0_alias:
	.zero		0
	.zero		64


//--------------------- .nv.constant0._Z8FinalSumPiS_i --------------------------
	.section	.nv.constant0._Z8FinalSumPiS_i,"a",@progbits
	.sectionflags	@""
	.align	4
.nv.constant0._Z8FinalSumPiS_i:
	.zero		916


//--------------------- .nv.constant0._Z17ReducSumGlobalMemPiS_i --------------------------
	.section	.nv.constant0._Z17ReducSumGlobalMemPiS_i,"a",@progbits
	.sectionflags	@""
	.align	4
.nv.constant0._Z17ReducSumGlobalMemPiS_i:
	.zero		916


//--------------------- SYMBOLS --------------------------

	.type		.nv.reservedSmem.offset0,@object
	.size		.nv.reservedSmem.offset0,0x4
